	.headerflags	@"EF_CUDA_TEXMODE_UNIFIED EF_CUDA_64BIT_ADDRESS EF_CUDA_ACCELERATORS EF_CUDA_SM90 EF_CUDA_VIRTUAL_SM(EF_CUDA_SM90)"
	.elftype	@"ET_EXEC"


//--------------------- .nv.info                  --------------------------
	.section	.nv.info,"",@"SHT_CUDA_INFO"
	.align	4


	//----- nvinfo : EIATTR_REGCOUNT
	.align		4
        /*0000*/ 	.byte	0x04, 0x2f
        /*0002*/ 	.short	(.L_1 - .L_0)
	.align		4
.L_0:
        /*0004*/ 	.word	index@(triton_per_fused_dot_9)
        /*0008*/ 	.word	0x0000000f


	//----- nvinfo : EIATTR_MIN_STACK_SIZE
	.align		4
.L_1:
        /*000c*/ 	.byte	0x04, 0x12
        /*000e*/ 	.short	(.L_3 - .L_2)
	.align		4
.L_2:
        /*0010*/ 	.word	index@(triton_per_fused_dot_9)
        /*0014*/ 	.word	0x00000000


	//----- nvinfo : EIATTR_FRAME_SIZE
	.align		4
.L_3:
        /*0018*/ 	.byte	0x04, 0x11
        /*001a*/ 	.short	(.L_5 - .L_4)
	.align		4
.L_4:
        /*001c*/ 	.word	index@(triton_per_fused_dot_9)
        /*0020*/ 	.word	0x00000000


	//----- nvinfo : EIATTR_MIN_STACK_SIZE
	.align		4
.L_5:
        /*0024*/ 	.byte	0x04, 0x12
        /*0026*/ 	.short	(.L_7 - .L_6)
	.align		4
.L_6:
        /*0028*/ 	.word	index@(triton_per_fused_dot_9)
        /*002c*/ 	.word	0x00000000
.L_7:


//--------------------- .nv.info.triton_per_fused_dot_9 --------------------------
	.section	.nv.info.triton_per_fused_dot_9,"",@"SHT_CUDA_INFO"
	.sectionflags	@""
	.align	4


	//----- nvinfo : EIATTR_CUDA_API_VERSION
	.align		4
        /*0000*/ 	.byte	0x04, 0x37
        /*0002*/ 	.short	(.L_9 - .L_8)
.L_8:
        /*0004*/ 	.word	0x0000007c


	//----- nvinfo : EIATTR_KPARAM_INFO
	.align		4
.L_9:
        /*0008*/ 	.byte	0x04, 0x17
        /*000a*/ 	.short	(.L_11 - .L_10)
.L_10:
        /*000c*/ 	.word	0x00000000
        /*0010*/ 	.short	0x0003
        /*0012*/ 	.short	0x0018
        /*0014*/ 	.byte	0x00, 0xf0, 0x11, 0x00


	//----- nvinfo : EIATTR_KPARAM_INFO
	.align		4
.L_11:
        /*0018*/ 	.byte	0x04, 0x17
        /*001a*/ 	.short	(.L_13 - .L_12)
.L_12:
        /*001c*/ 	.word	0x00000000
        /*0020*/ 	.short	0x0002
        /*0022*/ 	.short	0x0010
        /*0024*/ 	.byte	0x00, 0xf4, 0x21, 0x00


	//----- nvinfo : EIATTR_KPARAM_INFO
	.align		4
.L_13:
        /*0028*/ 	.byte	0x04, 0x17
        /*002a*/ 	.short	(.L_15 - .L_14)
.L_14:
        /*002c*/ 	.word	0x00000000
        /*0030*/ 	.short	0x0001
        /*0032*/ 	.short	0x0008
        /*0034*/ 	.byte	0x00, 0xf4, 0x21, 0x00


	//----- nvinfo : EIATTR_KPARAM_INFO
	.align		4
.L_15:
        /*0038*/ 	.byte	0x04, 0x17
        /*003a*/ 	.short	(.L_17 - .L_16)
.L_16:
        /*003c*/ 	.word	0x00000000
        /*0040*/ 	.short	0x0000
        /*0042*/ 	.short	0x0000
        /*0044*/ 	.byte	0x00, 0xf4, 0x21, 0x00


	//----- nvinfo : EIATTR_SPARSE_MMA_MASK
	.align		4
.L_17:
        /*0048*/ 	.byte	0x03, 0x50
        /*004a*/ 	.short	0x0000


	//----- nvinfo : EIATTR_MAXREG_COUNT
	.align		4
        /*004c*/ 	.byte	0x03, 0x1b
        /*004e*/ 	.short	0x00ff


	//----- nvinfo : EIATTR_COOP_GROUP_MASK_REGIDS
	.align		4
        /*0050*/ 	.byte	0x04, 0x29
        /*0052*/ 	.short	(.L_19 - .L_18)


	//   ....[0]....
.L_18:
        /*0054*/ 	.word	0xffffffff


	//   ....[1]....
        /*0058*/ 	.word	0xffffffff


	//   ....[2]....
        /*005c*/ 	.word	0xffffffff


	//   ....[3]....
        /*0060*/ 	.word	0xffffffff


	//   ....[4]....
        /*0064*/ 	.word	0xffffffff


	//   ....[5]....
        /*0068*/ 	.word	0xffffffff


	//----- nvinfo : EIATTR_COOP_GROUP_INSTR_OFFSETS
	.align		4
.L_19:
        /*006c*/ 	.byte	0x04, 0x28
        /*006e*/ 	.short	(.L_21 - .L_20)


	//   ....[0]....
.L_20:
        /*0070*/ 	.word	0x00000140


	//   ....[1]....
        /*0074*/ 	.word	0x00000160


	//   ....[2]....
        /*0078*/ 	.word	0x00000190


	//   ....[3]....
        /*007c*/ 	.word	0x000001c0


	//   ....[4]....
        /*0080*/ 	.word	0x000001e0


	//   ....[5]....
        /*0084*/ 	.word	0x00000260


	//----- nvinfo : EIATTR_EXIT_INSTR_OFFSETS
	.align		4
.L_21:
        /*0088*/ 	.byte	0x04, 0x1c
        /*008a*/ 	.short	(.L_23 - .L_22)


	//   ....[0]....
.L_22:
        /*008c*/ 	.word	0x000002c0


	//   ....[1]....
        /*0090*/ 	.word	0x00000300


	//----- nvinfo : EIATTR_REQNTID
	.align		4
.L_23:
        /*0094*/ 	.byte	0x04, 0x10
        /*0096*/ 	.short	(.L_25 - .L_24)
.L_24:
        /*0098*/ 	.word	0x00000040
        /*009c*/ 	.word	0x00000001
        /*00a0*/ 	.word	0x00000001


	//----- nvinfo : EIATTR_CBANK_PARAM_SIZE
	.align		4
.L_25:
        /*00a4*/ 	.byte	0x03, 0x19
        /*00a6*/ 	.short	0x001c


	//----- nvinfo : EIATTR_PARAM_CBANK
	.align		4
        /*00a8*/ 	.byte	0x04, 0x0a
        /*00aa*/ 	.short	(.L_27 - .L_26)
	.align		4
.L_26:
        /*00ac*/ 	.word	index@(.nv.constant0.triton_per_fused_dot_9)
        /*00b0*/ 	.short	0x0210
        /*00b2*/ 	.short	0x001c


	//----- nvinfo : EIATTR_SW_WAR
	.align		4
.L_27:
        /*00b4*/ 	.byte	0x04, 0x36
        /*00b6*/ 	.short	(.L_29 - .L_28)
.L_28:
        /*00b8*/ 	.word	0x00000008
.L_29:


//--------------------- .nv.callgraph             --------------------------
	.section	.nv.callgraph,"",@"SHT_CUDA_CALLGRAPH"
	.align	4
	.sectionentsize	8
	.align		4
        /*0000*/ 	.word	0x00000000
	.align		4
        /*0004*/ 	.word	0xffffffff
	.align		4
        /*0008*/ 	.word	0x00000000
	.align		4
        /*000c*/ 	.word	0xfffffffe
	.align		4
        /*0010*/ 	.word	0x00000000
	.align		4
        /*0014*/ 	.word	0xfffffffd
	.align		4
        /*0018*/ 	.word	0x00000000
	.align		4
        /*001c*/ 	.word	0xfffffffc


//--------------------- .text.triton_per_fused_dot_9 --------------------------
	.section	.text.triton_per_fused_dot_9,"ax",@progbits
	.sectionflags	@"SHF_BARRIERS=1"
	.align	128
        .global         triton_per_fused_dot_9
        .type           triton_per_fused_dot_9,@function
        .size           triton_per_fused_dot_9,(.L_x_1 - triton_per_fused_dot_9)
        .other          triton_per_fused_dot_9,@"STO_CUDA_ENTRY STV_DEFAULT"
triton_per_fused_dot_9:
.text.triton_per_fused_dot_9:
[----:B------:R-:W0:Y:S02]  /*0000*/  LDC R1, c[0x0][0x28] ;  /* 0x00000a00ff017b82 */ /* 0x000e240000000800 */
[----:B------:R-:W1:Y:S01]  /*0010*/  S2R R12, SR_TID.X ;  /* 0x00000000000c7919 */ /* 0x000e620000002100 */
[----:B------:R-:W2:Y:S01]  /*0020*/  LDC.64 R4, c[0x0][0x210] ;  /* 0x00008400ff047b82 */ /* 0x000ea20000000a00 */
[----:B------:R-:W-:-:S07]  /*0030*/  ULDC.64 UR6, c[0x0][0x208] ;  /* 0x0000820000067ab9 */ /* 0x000fce0000000a00 */
[----:B------:R-:W3:Y:S01]  /*0040*/  LDC.64 R8, c[0x0][0x218] ;  /* 0x00008600ff087b82 */ /* 0x000ee20000000a00 */
[----:B-1----:R-:W-:-:S04]  /*0050*/  SHF.L.U32 R0, R12, 0x2, RZ ;  /* 0x000000020c007819 */ /* 0x002fc800000006ff */
[----:B------:R-:W-:-:S05]  /*0060*/  LOP3.LUT R3, R0, 0xfc, RZ, 0xc0, !PT ;  /* 0x000000fc00037812 */ /* 0x000fca00078ec0ff */
[----:B--2---:R-:W-:-:S04]  /*0070*/  IMAD.WIDE.U32 R4, R3, 0x4, R4 ;  /* 0x0000000403047825 */ /* 0x004fc800078e0004 */
[----:B---3--:R-:W-:Y:S02]  /*0080*/  IMAD.WIDE.U32 R8, R3, 0x4, R8 ;  /* 0x0000000403087825 */ /* 0x008fe400078e0008 */
[----:B------:R-:W2:Y:S04]  /*0090*/  LDG.E.128 R4, desc[UR6][R4.64] ;  /* 0x0000000604047981 */ /* 0x000ea8000c1e1d00 */
[----:B------:R-:W2:Y:S01]  /*00a0*/  LDG.E.128 R8, desc[UR6][R8.64] ;  /* 0x0000000608087981 */ /* 0x000ea2000c1e1d00 */
[----:B------:R-:W1:Y:S01]  /*00b0*/  S2UR UR5, SR_CgaCtaId ;  /* 0x00000000000579c3 */ /* 0x000e620000008800 */
[C---:B------:R-:W-:Y:S01]  /*00c0*/  LOP3.LUT P0, RZ, R12.reuse, 0x1f, RZ, 0xc0, !PT ;  /* 0x0000001f0cff7812 */ /* 0x040fe2000780c0ff */
[----:B------:R-:W-:Y:S01]  /*00d0*/  UMOV UR4, 0x400 ;  /* 0x0000040000047882 */ /* 0x000fe20000000000 */
[----:B------:R-:W-:Y:S01]  /*00e0*/  ISETP.GE.AND P1, PT, R12, 0x2, PT ;  /* 0x000000020c00780c */ /* 0x000fe20003f26270 */
[----:B-1----:R-:W-:Y:S01]  /*00f0*/  UPRMT UR4, UR5, 0x654, UR4 ;  /* 0x0000065405047896 */ /* 0x002fe20008000004 */
[----:B--2---:R-:W-:-:S04]  /*0100*/  FMUL R3, R5, R9 ;  /* 0x0000000905037220 */ /* 0x004fc80000400000 */
[----:B------:R-:W-:-:S04]  /*0110*/  FFMA R3, R4, R8, R3 ;  /* 0x0000000804037223 */ /* 0x000fc80000000003 */
[----:B------:R-:W-:-:S04]  /*0120*/  FFMA R6, R6, R10, R3 ;  /* 0x0000000a06067223 */ /* 0x000fc80000000003 */
[----:B------:R-:W-:-:S05]  /*0130*/  FFMA R6, R7, R11, R6 ;  /* 0x0000000b07067223 */ /* 0x000fca0000000006 */
[----:B------:R-:W1:Y:S02]  /*0140*/  SHFL.BFLY PT, R3, R6, 0x10, 0x1f ;  /* 0x0e001f0006037f89 */ /* 0x000e6400000e0000 */
[----:B-1----:R-:W-:-:S05]  /*0150*/  FADD R3, R6, R3 ;  /* 0x0000000306037221 */ /* 0x002fca0000000000 */
[----:B------:R-:W1:Y:S02]  /*0160*/  SHFL.BFLY PT, R10, R3, 0x8, 0x1f ;  /* 0x0d001f00030a7f89 */ /* 0x000e6400000e0000 */
[----:B-1----:R-:W-:Y:S01]  /*0170*/  FADD R10, R3, R10 ;  /* 0x0000000a030a7221 */ /* 0x002fe20000000000 */
[----:B------:R-:W-:-:S04]  /*0180*/  SHF.R.U32.HI R3, RZ, 0x3, R12 ;  /* 0x00000003ff037819 */ /* 0x000fc8000001160c */
[----:B------:R-:W1:Y:S01]  /*0190*/  SHFL.BFLY PT, R7, R10, 0x4, 0x1f ;  /* 0x0c801f000a077f89 */ /* 0x000e6200000e0000 */
[----:B------:R-:W-:Y:S01]  /*01a0*/  LOP3.LUT R6, R3, 0x4, RZ, 0xc0, !PT ;  /* 0x0000000403067812 */ /* 0x000fe200078ec0ff */
[----:B-1----:R-:W-:-:S05]  /*01b0*/  FADD R7, R10, R7 ;  /* 0x000000070a077221 */ /* 0x002fca0000000000 */
[----:B------:R-:W1:Y:S02]  /*01c0*/  SHFL.BFLY PT, R4, R7, 0x2, 0x1f ;  /* 0x0c401f0007047f89 */ /* 0x000e6400000e0000 */
[----:B-1----:R-:W-:-:S05]  /*01d0*/  FADD R4, R7, R4 ;  /* 0x0000000407047221 */ /* 0x002fca0000000000 */
[----:B------:R-:W1:Y:S02]  /*01e0*/  SHFL.BFLY PT, R5, R4, 0x1, 0x1f ;  /* 0x0c201f0004057f89 */ /* 0x000e6400000e0000 */
[----:B-1----:R-:W-:Y:S01]  /*01f0*/  FADD R5, R4, R5 ;  /* 0x0000000504057221 */ /* 0x002fe20000000000 */
[----:B------:R-:W-:-:S04]  /*0200*/  LOP3.LUT R4, R12, 0x1, RZ, 0xc0, !PT ;  /* 0x000000010c047812 */ /* 0x000fc800078ec0ff */
[----:B------:R-:W-:Y:S01]  /*0210*/  @!P0 STS [R6+UR4], R5 ;  /* 0x0000000506008988 */ /* 0x000fe20008000804 */
[----:B------:R-:W-:Y:S01]  /*0220*/  BAR.SYNC.DEFER_BLOCKING 0x0 ;  /* 0x0000000000007b1d */ /* 0x000fe20000010000 */
[----:B------:R-:W-:-:S04]  /*0230*/  ISETP.NE.U32.AND P0, PT, R4, 0x1, PT ;  /* 0x000000010400780c */ /* 0x000fc80003f05070 */
[----:B------:R-:W-:Y:S01]  /*0240*/  ISETP.LT.AND P0, PT, R12, 0x2, P0 ;  /* 0x000000020c00780c */ /* 0x000fe20000701270 */
[----:B------:R-:W1:Y:S04]  /*0250*/  @!P1 LDS R2, [R0+UR4] ;  /* 0x0000000400029984 */ /* 0x000e680008000800 */
[----:B-1----:R-:W1:Y:S02]  /*0260*/  SHFL.BFLY PT, R3, R2, 0x1, 0x1f ;  /* 0x0c201f0002037f89 */ /* 0x002e6400000e0000 */
[----:B-1----:R-:W-:-:S06]  /*0270*/  FADD R3, R2, R3 ;  /* 0x0000000302037221 */ /* 0x002fcc0000000000 */
[----:B------:R1:W-:Y:S01]  /*0280*/  @P0 STS [R0+UR4], R3 ;  /* 0x0000000300000988 */ /* 0x0003e20008000804 */
[----:B------:R-:W-:Y:S01]  /*0290*/  BAR.SYNC.DEFER_BLOCKING 0x0 ;  /* 0x0000000000007b1d */ /* 0x000fe20000010000 */
[----:B------:R-:W-:-:S05]  /*02a0*/  LOP3.LUT P0, RZ, R12, 0x3f, RZ, 0xc0, !PT ;  /* 0x0000003f0cff7812 */ /* 0x000fca000780c0ff */
[----:B------:R-:W2:Y:S08]  /*02b0*/  LDS R4, [UR4] ;  /* 0x00000004ff047984 */ /* 0x000eb00008000800 */
[----:B-1----:R-:W-:Y:S05]  /*02c0*/  @P0 EXIT ;  /* 0x000000000000094d */ /* 0x002fea0003800000 */
[----:B------:R-:W0:Y:S01]  /*02d0*/  LDC.64 R2, c[0x0][0x220] ;  /* 0x00008800ff027b82 */ /* 0x000e220000000a00 */
[----:B--2---:R-:W-:-:S05]  /*02e0*/  FADD R5, RZ, R4 ;  /* 0x00000004ff057221 */ /* 0x004fca0000000000 */
[----:B0-----:R-:W-:Y:S01]  /*02f0*/  STG.E desc[UR6][R2.64], R5 ;  /* 0x0000000502007986 */ /* 0x001fe2000c101906 */
[----:B------:R-:W-:Y:S05]  /*0300*/  EXIT ;  /* 0x000000000000794d */ /* 0x000fea0003800000 */
.L_x_0:
[----:B------:R-:W-:-:S00]  /*0310*/  BRA `(.L_x_0) ;  /* 0xfffffffc00fc7947 */ /* 0x000fc0000383ffff */
[----:B------:R-:W-:-:S00]  /*0320*/  NOP ;  /* 0x0000000000007918 */ /* 0x000fc00000000000 */
        /* <DEDUP_REMOVED lines=13> */
.L_x_1:


//--------------------- .nv.shared.triton_per_fused_dot_9 --------------------------
	.section	.nv.shared.triton_per_fused_dot_9,"aw",@nobits
	.sectionflags	@""
	.align	16
	.zero		1024


//--------------------- .nv.constant0.triton_per_fused_dot_9 --------------------------
	.section	.nv.constant0.triton_per_fused_dot_9,"a",@progbits
	.sectionflags	@""
	.align	4
.nv.constant0.triton_per_fused_dot_9:
	.zero		556
